//
// Generated by NVIDIA NVVM Compiler
//
// Compiler Build ID: CL-36424714
// Cuda compilation tools, release 13.0, V13.0.88
// Based on NVVM 20.0.0
//

.version 9.0
.target sm_100
.address_size 64

	// .globl	default_function_kernel

.visible .entry default_function_kernel(
	.param .u64 .ptr .align 1 default_function_kernel_param_0,
	.param .u64 .ptr .align 1 default_function_kernel_param_1
)
.maxntid 12
{
	.reg .pred 	%p<4>;
	.reg .b32 	%r<16>;
	.reg .b32 	%f<8>;
	.reg .b64 	%rd<9>;

	ld.param.u64 	%rd1, [default_function_kernel_param_0];
	ld.param.u64 	%rd2, [default_function_kernel_param_1];
	mov.u32 	%r1, %ctaid.x;
	mov.u32 	%r2, %tid.x;
	shr.u32 	%r5, %r2, 2;
	mad.lo.s32 	%r3, %r1, 3, %r5;
	add.s32 	%r6, %r3, -4;
	setp.gt.u32 	%p1, %r6, 35;
	mov.f32 	%f7, 0f00000000;
	@%p1 bra 	$L__BB0_4;
	shr.u32 	%r7, %r2, 1;
	shl.b32 	%r8, %r1, 1;
	sub.s32 	%r9, %r7, %r8;
	and.b32  	%r10, %r9, 7;
	setp.eq.s32 	%p2, %r10, 0;
	@%p2 bra 	$L__BB0_4;
	shl.b32 	%r11, %r1, 2;
	sub.s32 	%r12, %r2, %r11;
	and.b32  	%r4, %r12, 15;
	setp.eq.s32 	%p3, %r4, 15;
	@%p3 bra 	$L__BB0_4;
	shr.u32 	%r13, %r3, 2;
	mad.lo.s32 	%r14, %r13, 13, %r4;
	cvta.to.global.u64 	%rd3, %rd2;
	mul.wide.u32 	%rd4, %r14, 4;
	add.s64 	%rd5, %rd3, %rd4;
	ld.global.nc.f32 	%f7, [%rd5+-60];
$L__BB0_4:
	cvta.to.global.u64 	%rd6, %rd1;
	mad.lo.s32 	%r15, %r1, 12, %r2;
	mul.wide.u32 	%rd7, %r15, 4;
	add.s64 	%rd8, %rd6, %rd7;
	st.global.f32 	[%rd8], %f7;
	ret;

}


// ===== COMPILED SASS (sm_100) =====

	.target	sm_100

	.elftype	@"ET_EXEC"


//--------------------- .note.nv.tkinfo           --------------------------
	.section	.note.nv.tkinfo,"",@"SHT_NOTE"
	.sectionflags	@"SHF_NOTE_NV_TKINFO"
	.tkinfo
        /*0018*/ 	.word	0x00000002
        /*0030*/ 	.string	""
        /*0030*/ 	.string	"ptxas"
        /*0030*/ 	.string	"Cuda compilation tools, release 13.0, V13.0.88"
        /*0030*/ 	.string	"Build cuda_13.0.r13.0/compiler.36424714_0"
        /*0030*/ 	.string	"-arch sm_100 -m 64 "



//--------------------- .note.nv.cuinfo           --------------------------
	.section	.note.nv.cuinfo,"",@"SHT_NOTE"
	.sectionflags	@"SHF_NOTE_NV_CUINFO"
        /*0018*/ 	.short	0x0002
        /*001a*/ 	.short	0x0064
        /*001c*/ 	.short	0x0082
	.zero		2


//--------------------- .nv.info                  --------------------------
	.section	.nv.info,"",@"SHT_CUDA_INFO"
	.align	4


	//----- nvinfo : EIATTR_REGCOUNT
	.align		4
        /*0000*/ 	.byte	0x04, 0x2f
        /*0002*/ 	.short	(.L_1 - .L_0)
	.align		4
.L_0:
        /*0004*/ 	.word	index@(default_function_kernel)
        /*0008*/ 	.word	0x0000000a


	//----- nvinfo : EIATTR_FRAME_SIZE
	.align		4
.L_1:
        /*000c*/ 	.byte	0x04, 0x11
        /*000e*/ 	.short	(.L_3 - .L_2)
	.align		4
.L_2:
        /*0010*/ 	.word	index@(default_function_kernel)
        /*0014*/ 	.word	0x00000000


	//----- nvinfo : EIATTR_MIN_STACK_SIZE
	.align		4
.L_3:
        /*0018*/ 	.byte	0x04, 0x12
        /*001a*/ 	.short	(.L_5 - .L_4)
	.align		4
.L_4:
        /*001c*/ 	.word	index@(default_function_kernel)
        /*0020*/ 	.word	0x00000000
.L_5:


//--------------------- .nv.compat                --------------------------
	.section	.nv.compat,"",@"SHT_CUDA_COMPAT_INFO"
	.align	4
        /*0000*/ 	.byte	0x02, 0x09, 0x00, 0x00, 0x02, 0x02, 0x01, 0x00, 0x02, 0x05, 0x05, 0x00, 0x03, 0x07, 0x01, 0x01
        /*0010*/ 	.byte	0x02, 0x03, 0x00, 0x00, 0x02, 0x06, 0x01, 0x00, 0x04, 0x0b, 0x08, 0x00, 0x09, 0x00, 0x00, 0x00
        /*0020*/ 	.byte	0x00, 0x00, 0x00, 0x00


//--------------------- .nv.info.default_function_kernel --------------------------
	.section	.nv.info.default_function_kernel,"",@"SHT_CUDA_INFO"
	.sectionflags	@""
	.align	4


	//----- nvinfo : EIATTR_CUDA_API_VERSION
	.align		4
        /*0000*/ 	.byte	0x04, 0x37
        /*0002*/ 	.short	(.L_7 - .L_6)
.L_6:
        /*0004*/ 	.word	0x00000082


	//----- nvinfo : EIATTR_KPARAM_INFO
	.align		4
.L_7:
        /*0008*/ 	.byte	0x04, 0x17
        /*000a*/ 	.short	(.L_9 - .L_8)
.L_8:
        /*000c*/ 	.word	0x00000000
        /*0010*/ 	.short	0x0001
        /*0012*/ 	.short	0x0008
        /*0014*/ 	.byte	0x00, 0xf5, 0x21, 0x00


	//----- nvinfo : EIATTR_KPARAM_INFO
	.align		4
.L_9:
        /*0018*/ 	.byte	0x04, 0x17
        /*001a*/ 	.short	(.L_11 - .L_10)
.L_10:
        /*001c*/ 	.word	0x00000000
        /*0020*/ 	.short	0x0000
        /*0022*/ 	.short	0x0000
        /*0024*/ 	.byte	0x00, 0xf5, 0x21, 0x00


	//----- nvinfo : EIATTR_SPARSE_MMA_MASK
	.align		4
.L_11:
        /*0028*/ 	.byte	0x03, 0x50
        /*002a*/ 	.short	0x0000


	//----- nvinfo : EIATTR_MAXREG_COUNT
	.align		4
        /*002c*/ 	.byte	0x03, 0x1b
        /*002e*/ 	.short	0x00ff


	//----- nvinfo : EIATTR_MERCURY_ISA_VERSION
	.align		4
        /*0030*/ 	.byte	0x03, 0x5f
        /*0032*/ 	.short	0x0101


	//----- nvinfo : EIATTR_VRC_CTA_INIT_COUNT
	.align		4
        /*0034*/ 	.byte	0x02, 0x4a
	.zero		1
	.zero		1


	//----- nvinfo : EIATTR_EXIT_INSTR_OFFSETS
	.align		4
        /*0038*/ 	.byte	0x04, 0x1c
        /*003a*/ 	.short	(.L_13 - .L_12)


	//   ....[0]....
.L_12:
        /*003c*/ 	.word	0x000001c0


	//----- nvinfo : EIATTR_MAX_THREADS
	.align		4
.L_13:
        /*0040*/ 	.byte	0x04, 0x05
        /*0042*/ 	.short	(.L_15 - .L_14)
.L_14:
        /*0044*/ 	.word	0x0000000c
        /*0048*/ 	.word	0x00000001
        /*004c*/ 	.word	0x00000001


	//----- nvinfo : EIATTR_CRS_STACK_SIZE
	.align		4
.L_15:
        /*0050*/ 	.byte	0x04, 0x1e
        /*0052*/ 	.short	(.L_17 - .L_16)
.L_16:
        /*0054*/ 	.word	0x00000000


	//----- nvinfo : EIATTR_CBANK_PARAM_SIZE
	.align		4
.L_17:
        /*0058*/ 	.byte	0x03, 0x19
        /*005a*/ 	.short	0x0010


	//----- nvinfo : EIATTR_PARAM_CBANK
	.align		4
        /*005c*/ 	.byte	0x04, 0x0a
        /*005e*/ 	.short	(.L_19 - .L_18)
	.align		4
.L_18:
        /*0060*/ 	.word	index@(.nv.constant0.default_function_kernel)
        /*0064*/ 	.short	0x0380
        /*0066*/ 	.short	0x0010


	//----- nvinfo : EIATTR_SW_WAR
	.align		4
.L_19:
        /*0068*/ 	.byte	0x04, 0x36
        /*006a*/ 	.short	(.L_21 - .L_20)
.L_20:
        /*006c*/ 	.word	0x00000008
.L_21:


//--------------------- .nv.callgraph             --------------------------
	.section	.nv.callgraph,"",@"SHT_CUDA_CALLGRAPH"
	.align	4
	.sectionentsize	8
	.align		4
        /*0000*/ 	.word	0x00000000
	.align		4
        /*0004*/ 	.word	0xffffffff
	.align		4
        /*0008*/ 	.word	0x00000000
	.align		4
        /*000c*/ 	.word	0xfffffffe
	.align		4
        /*0010*/ 	.word	0x00000000
	.align		4
        /*0014*/ 	.word	0xfffffffd
	.align		4
        /*0018*/ 	.word	0x00000000
	.align		4
        /*001c*/ 	.word	0xfffffffc


//--------------------- .text.default_function_kernel --------------------------
	.section	.text.default_function_kernel,"ax",@progbits
	.align	128
        .global         default_function_kernel
        .type           default_function_kernel,@function
        .size           default_function_kernel,(.L_x_3 - default_function_kernel)
        .other          default_function_kernel,@"STO_CUDA_ENTRY STV_DEFAULT"
default_function_kernel:
.text.default_function_kernel:
[----:B------:R-:W-:Y:S01]  /*0000*/  LDC R1, c[0x0][0x37c] ;  /* 0x0000df00ff017b82 */ /* 0x000fe20000000800 */
[----:B------:R-:W0:Y:S07]  /*0010*/  S2R R6, SR_TID.X ;  /* 0x0000000000067919 */ /* 0x000e2e0000002100 */
[----:B------:R-:W1:Y:S01]  /*0020*/  LDC.64 R4, c[0x0][0x380] ;  /* 0x0000e000ff047b82 */ /* 0x000e620000000a00 */
[----:B------:R-:W2:Y:S01]  /*0030*/  LDCU.64 UR4, c[0x0][0x358] ;  /* 0x00006b00ff0477ac */ /* 0x000ea20008000a00 */
[----:B------:R-:W-:Y:S01]  /*0040*/  BSSY.RECONVERGENT B0, `(.L_x_0) ;  /* 0x0000016000007945 */ /* 0x000fe20003800200 */
[----:B------:R-:W3:Y:S01]  /*0050*/  S2R R7, SR_CTAID.X ;  /* 0x0000000000077919 */ /* 0x000ee20000002500 */
[----:B0-----:R-:W-:-:S02]  /*0060*/  SHF.R.U32.HI R2, RZ, 0x1, R6 ;  /* 0x00000001ff027819 */ /* 0x001fc40000011606 */
[--C-:B------:R-:W-:Y:S01]  /*0070*/  SHF.R.U32.HI R0, RZ, 0x2, R6.reuse ;  /* 0x00000002ff007819 */ /* 0x100fe20000011606 */
[C---:B---3--:R-:W-:Y:S02]  /*0080*/  IMAD R3, R7.reuse, 0xc, R6 ;  /* 0x0000000c07037824 */ /* 0x048fe400078e0206 */
[C---:B------:R-:W-:Y:S02]  /*0090*/  IMAD R2, R7.reuse, -0x2, R2 ;  /* 0xfffffffe07027824 */ /* 0x040fe400078e0202 */
[----:B------:R-:W-:Y:S02]  /*00a0*/  IMAD R0, R7, 0x3, R0 ;  /* 0x0000000307007824 */ /* 0x000fe400078e0200 */
[----:B-1----:R-:W-:Y:S01]  /*00b0*/  IMAD.WIDE.U32 R4, R3, 0x4, R4 ;  /* 0x0000000403047825 */ /* 0x002fe200078e0004 */
[----:B------:R-:W-:-:S03]  /*00c0*/  LOP3.LUT P0, RZ, R2, 0x7, RZ, 0xc0, !PT ;  /* 0x0000000702ff7812 */ /* 0x000fc6000780c0ff */
[----:B------:R-:W-:Y:S01]  /*00d0*/  HFMA2 R3, -RZ, RZ, 0, 0 ;  /* 0x00000000ff037431 */ /* 0x000fe200000001ff */
[----:B------:R-:W-:-:S04]  /*00e0*/  IADD3 R2, PT, PT, R0, -0x4, RZ ;  /* 0xfffffffc00027810 */ /* 0x000fc80007ffe0ff */
[----:B------:R-:W-:-:S13]  /*00f0*/  ISETP.GT.U32.OR P0, PT, R2, 0x23, !P0 ;  /* 0x000000230200780c */ /* 0x000fda0004704470 */
[----:B--2---:R-:W-:Y:S05]  /*0100*/  @P0 BRA `(.L_x_1) ;  /* 0x0000000000240947 */ /* 0x004fea0003800000 */
[----:B------:R-:W-:-:S05]  /*0110*/  IMAD R2, R7, -0x4, R6 ;  /* 0xfffffffc07027824 */ /* 0x000fca00078e0206 */
[----:B------:R-:W-:-:S04]  /*0120*/  LOP3.LUT R6, R2, 0xf, RZ, 0xc0, !PT ;  /* 0x0000000f02067812 */ /* 0x000fc800078ec0ff */
[----:B------:R-:W-:-:S13]  /*0130*/  ISETP.NE.AND P0, PT, R6, 0xf, PT ;  /* 0x0000000f0600780c */ /* 0x000fda0003f05270 */
[----:B------:R-:W-:Y:S05]  /*0140*/  @!P0 BRA `(.L_x_1) ;  /* 0x0000000000148947 */ /* 0x000fea0003800000 */
[----:B------:R-:W0:Y:S01]  /*0150*/  LDC.64 R2, c[0x0][0x388] ;  /* 0x0000e200ff027b82 */ /* 0x000e220000000a00 */
[----:B------:R-:W-:-:S05]  /*0160*/  SHF.R.U32.HI R7, RZ, 0x2, R0 ;  /* 0x00000002ff077819 */ /* 0x000fca0000011600 */
[----:B------:R-:W-:-:S04]  /*0170*/  IMAD R7, R7, 0xd, R6 ;  /* 0x0000000d07077824 */ /* 0x000fc800078e0206 */
[----:B0-----:R-:W-:-:S06]  /*0180*/  IMAD.WIDE.U32 R2, R7, 0x4, R2 ;  /* 0x0000000407027825 */ /* 0x001fcc00078e0002 */
[----:B------:R0:W5:Y:S02]  /*0190*/  LDG.E.CONSTANT R3, desc[UR4][R2.64+-0x3c] ;  /* 0xffffc40402037981 */ /* 0x000164000c1e9900 */
.L_x_1:
[----:B------:R-:W-:Y:S05]  /*01a0*/  BSYNC.RECONVERGENT B0 ;  /* 0x0000000000007941 */ /* 0x000fea0003800200 */
.L_x_0:
[----:B-----5:R-:W-:Y:S01]  /*01b0*/  STG.E desc[UR4][R4.64], R3 ;  /* 0x0000000304007986 */ /* 0x020fe2000c101904 */
[----:B------:R-:W-:Y:S05]  /*01c0*/  EXIT ;  /* 0x000000000000794d */ /* 0x000fea0003800000 */
.L_x_2:
[----:B------:R-:W-:-:S00]  /*01d0*/  BRA `(.L_x_2) ;  /* 0xfffffffc00fc7947 */ /* 0x000fc0000383ffff */
[----:B------:R-:W-:-:S00]  /*01e0*/  NOP ;  /* 0x0000000000007918 */ /* 0x000fc00000000000 */
        /* <DEDUP_REMOVED lines=9> */
.L_x_3:


//--------------------- .nv.shared.reserved.0     --------------------------
	.section	.nv.shared.reserved.0,"aw",@nobits
	.weak		__nv_reservedSMEM_offset_0_alias
	.size		__nv_reservedSMEM_offset_0_alias, 0, 64
	.other		__nv_reservedSMEM_offset_0_alias,@"STO_CUDA_RESERVED_SHARED STV_DEFAULT"
__nv_reservedSMEM_offset_0_alias:
	.zero		0
	.zero		64


//--------------------- .nv.constant0.default_function_kernel --------------------------
	.section	.nv.constant0.default_function_kernel,"a",@progbits
	.sectionflags	@""
	.align	4
.nv.constant0.default_function_kernel:
	.zero		912


//--------------------- SYMBOLS --------------------------

	.type		.nv.reservedSmem.offset0,@object
	.size		.nv.reservedSmem.offset0,0x4
